//
// Generated by NVIDIA NVVM Compiler
//
// Compiler Build ID: CL-36424714
// Cuda compilation tools, release 13.0, V13.0.88
// Based on NVVM 20.0.0
//

.version 9.0
.target sm_100
.address_size 64

	// .globl	_Z18updateTemperaturesPfS_i
// _ZZ27updateTemperaturesOptimizedPfjjE9s_current has been demoted

.visible .entry _Z18updateTemperaturesPfS_i(
	.param .u64 .ptr .align 1 _Z18updateTemperaturesPfS_i_param_0,
	.param .u64 .ptr .align 1 _Z18updateTemperaturesPfS_i_param_1,
	.param .u32 _Z18updateTemperaturesPfS_i_param_2
)
{
	.reg .pred 	%p<8>;
	.reg .b32 	%r<16>;
	.reg .b32 	%f<9>;
	.reg .b64 	%rd<12>;

	ld.param.u64 	%rd1, [_Z18updateTemperaturesPfS_i_param_0];
	ld.param.u64 	%rd2, [_Z18updateTemperaturesPfS_i_param_1];
	mov.u32 	%r1, %tid.y;
	mov.u32 	%r4, %ntid.x;
	mov.u32 	%r5, %tid.x;
	mov.u32 	%r6, %ntid.y;
	add.s32 	%r7, %r6, -1;
	setp.eq.s32 	%p1, %r1, %r7;
	setp.eq.s32 	%p2, %r1, 0;
	or.pred  	%p3, %p2, %p1;
	setp.eq.s32 	%p4, %r5, 0;
	or.pred  	%p5, %p4, %p3;
	add.s32 	%r8, %r4, -1;
	setp.eq.s32 	%p6, %r5, %r8;
	or.pred  	%p7, %p5, %p6;
	@%p7 bra 	$L__BB0_2;
	mul.lo.s32 	%r9, %r1, %r4;
	add.s32 	%r10, %r9, %r5;
	cvta.to.global.u64 	%rd3, %rd2;
	cvta.to.global.u64 	%rd4, %rd1;
	add.s32 	%r11, %r9, %r4;
	add.s32 	%r12, %r10, %r4;
	shl.b32 	%r13, %r4, 1;
	sub.s32 	%r14, %r11, %r13;
	add.s32 	%r15, %r14, %r5;
	mul.wide.u32 	%rd5, %r12, 4;
	add.s64 	%rd6, %rd3, %rd5;
	ld.global.f32 	%f1, [%rd6];
	mul.wide.u32 	%rd7, %r15, 4;
	add.s64 	%rd8, %rd3, %rd7;
	ld.global.f32 	%f2, [%rd8];
	add.f32 	%f3, %f1, %f2;
	mul.wide.u32 	%rd9, %r10, 4;
	add.s64 	%rd10, %rd3, %rd9;
	ld.global.f32 	%f4, [%rd10+-4];
	add.f32 	%f5, %f3, %f4;
	ld.global.f32 	%f6, [%rd10+4];
	add.f32 	%f7, %f5, %f6;
	mul.f32 	%f8, %f7, 0f3E800000;
	add.s64 	%rd11, %rd4, %rd9;
	st.global.f32 	[%rd11], %f8;
$L__BB0_2:
	ret;

}
	// .globl	_Z27updateTemperaturesOptimizedPfjj
.visible .entry _Z27updateTemperaturesOptimizedPfjj(
	.param .u64 .ptr .align 1 _Z27updateTemperaturesOptimizedPfjj_param_0,
	.param .u32 _Z27updateTemperaturesOptimizedPfjj_param_1,
	.param .u32 _Z27updateTemperaturesOptimizedPfjj_param_2
)
{
	.reg .pred 	%p<26>;
	.reg .b32 	%r<44>;
	.reg .b32 	%f<66>;
	.reg .b64 	%rd<13>;
	// demoted variable
	.shared .align 4 .b8 _ZZ27updateTemperaturesOptimizedPfjjE9s_current[23716];
	ld.param.u64 	%rd6, [_Z27updateTemperaturesOptimizedPfjj_param_0];
	ld.param.u32 	%r17, [_Z27updateTemperaturesOptimizedPfjj_param_1];
	ld.param.u32 	%r18, [_Z27updateTemperaturesOptimizedPfjj_param_2];
	mov.u32 	%r1, %tid.x;
	mov.u32 	%r2, %tid.y;
	mov.u32 	%r3, %ctaid.x;
	mov.u32 	%r4, %ctaid.y;
	setp.eq.s32 	%p7, %r18, 0;
	@%p7 bra 	$L__BB1_47;
	mad.lo.s32 	%r19, %r3, 75, %r1;
	mad.lo.s32 	%r20, %r4, 75, %r2;
	mul.lo.s32 	%r21, %r17, %r20;
	add.s32 	%r22, %r21, %r19;
	cvta.to.global.u64 	%rd7, %rd6;
	mul.wide.s32 	%rd8, %r22, 4;
	add.s64 	%rd1, %rd7, %rd8;
	mov.u32 	%r23, _ZZ27updateTemperaturesOptimizedPfjjE9s_current;
	mad.lo.s32 	%r5, %r2, 308, %r23;
	add.s32 	%r6, %r5, 308;
	shl.b32 	%r24, %r1, 2;
	add.s32 	%r7, %r6, %r24;
	setp.eq.s32 	%p8, %r1, 0;
	setp.ne.s32 	%p9, %r3, 0;
	and.pred  	%p1, %p8, %p9;
	mul.hi.u32 	%r25, %r17, 458129845;
	shr.u32 	%r26, %r25, 3;
	add.s32 	%r8, %r26, -1;
	add.s32 	%r27, %r22, 1;
	mul.wide.u32 	%rd9, %r27, 4;
	add.s64 	%rd2, %rd7, %rd9;
	add.s32 	%r28, %r22, -1;
	mul.wide.u32 	%rd10, %r28, 4;
	add.s64 	%rd3, %rd7, %rd10;
	setp.eq.s32 	%p10, %r2, 0;
	setp.ne.s32 	%p11, %r4, 0;
	and.pred  	%p2, %p10, %p11;
	add.s32 	%r29, %r21, %r17;
	add.s32 	%r30, %r22, %r17;
	mul.wide.u32 	%rd11, %r30, 4;
	add.s64 	%rd4, %rd7, %rd11;
	add.s32 	%r31, %r23, %r24;
	add.s32 	%r9, %r31, 23412;
	shl.b32 	%r32, %r17, 1;
	sub.s32 	%r33, %r29, %r32;
	add.s32 	%r34, %r33, %r19;
	mul.wide.u32 	%rd12, %r34, 4;
	add.s64 	%rd5, %rd7, %rd12;
	and.b32  	%r10, %r18, 3;
	setp.lt.u32 	%p12, %r18, 4;
	@%p12 bra 	$L__BB1_36;
	setp.eq.s32 	%p13, %r4, %r8;
	setp.ne.s32 	%p14, %r2, 74;
	setp.eq.s32 	%p15, %r3, %r8;
	setp.ne.s32 	%p16, %r1, 74;
	or.pred  	%p3, %p16, %p15;
	or.pred  	%p4, %p14, %p13;
	and.b32  	%r38, %r18, -4;
	neg.s32 	%r42, %r38;
$L__BB1_3:
	ld.global.f32 	%f1, [%rd1];
	st.shared.f32 	[%r7+4], %f1;
	not.pred 	%p17, %p1;
	@%p17 bra 	$L__BB1_5;
	ld.global.f32 	%f3, [%rd3];
	st.shared.f32 	[%r6], %f3;
	bra.uni 	$L__BB1_7;
$L__BB1_5:
	@%p3 bra 	$L__BB1_7;
	ld.global.f32 	%f2, [%rd2];
	st.shared.f32 	[%r5+612], %f2;
$L__BB1_7:
	not.pred 	%p18, %p2;
	@%p18 bra 	$L__BB1_9;
	ld.global.f32 	%f5, [%rd5];
	st.shared.f32 	[%r9+-23408], %f5;
	bra.uni 	$L__BB1_11;
$L__BB1_9:
	@%p4 bra 	$L__BB1_11;
	ld.global.f32 	%f4, [%rd4];
	st.shared.f32 	[%r9], %f4;
$L__BB1_11:
	bar.sync 	0;
	ld.shared.f32 	%f6, [%r7+8];
	ld.shared.f32 	%f7, [%r7];
	add.f32 	%f8, %f6, %f7;
	ld.shared.f32 	%f9, [%r7+312];
	add.f32 	%f10, %f8, %f9;
	ld.shared.f32 	%f11, [%r7+-304];
	add.f32 	%f12, %f10, %f11;
	mul.f32 	%f13, %f12, 0f3E800000;
	st.global.f32 	[%rd1], %f13;
	bar.sync 	0;
	bar.sync 	0;
	ld.global.f32 	%f14, [%rd1];
	st.shared.f32 	[%r7+4], %f14;
	@%p1 bra 	$L__BB1_14;
	@%p3 bra 	$L__BB1_15;
	ld.global.f32 	%f15, [%rd2];
	st.shared.f32 	[%r5+612], %f15;
	bra.uni 	$L__BB1_15;
$L__BB1_14:
	ld.global.f32 	%f16, [%rd3];
	st.shared.f32 	[%r6], %f16;
$L__BB1_15:
	@%p2 bra 	$L__BB1_18;
	@%p4 bra 	$L__BB1_19;
	ld.global.f32 	%f17, [%rd4];
	st.shared.f32 	[%r9], %f17;
	bra.uni 	$L__BB1_19;
$L__BB1_18:
	ld.global.f32 	%f18, [%rd5];
	st.shared.f32 	[%r9+-23408], %f18;
$L__BB1_19:
	bar.sync 	0;
	ld.shared.f32 	%f19, [%r7+8];
	ld.shared.f32 	%f20, [%r7];
	add.f32 	%f21, %f19, %f20;
	ld.shared.f32 	%f22, [%r7+312];
	add.f32 	%f23, %f21, %f22;
	ld.shared.f32 	%f24, [%r7+-304];
	add.f32 	%f25, %f23, %f24;
	mul.f32 	%f26, %f25, 0f3E800000;
	st.global.f32 	[%rd1], %f26;
	bar.sync 	0;
	bar.sync 	0;
	ld.global.f32 	%f27, [%rd1];
	st.shared.f32 	[%r7+4], %f27;
	@%p1 bra 	$L__BB1_22;
	@%p3 bra 	$L__BB1_23;
	ld.global.f32 	%f28, [%rd2];
	st.shared.f32 	[%r5+612], %f28;
	bra.uni 	$L__BB1_23;
$L__BB1_22:
	ld.global.f32 	%f29, [%rd3];
	st.shared.f32 	[%r6], %f29;
$L__BB1_23:
	@%p2 bra 	$L__BB1_26;
	@%p4 bra 	$L__BB1_27;
	ld.global.f32 	%f30, [%rd4];
	st.shared.f32 	[%r9], %f30;
	bra.uni 	$L__BB1_27;
$L__BB1_26:
	ld.global.f32 	%f31, [%rd5];
	st.shared.f32 	[%r9+-23408], %f31;
$L__BB1_27:
	bar.sync 	0;
	ld.shared.f32 	%f32, [%r7+8];
	ld.shared.f32 	%f33, [%r7];
	add.f32 	%f34, %f32, %f33;
	ld.shared.f32 	%f35, [%r7+312];
	add.f32 	%f36, %f34, %f35;
	ld.shared.f32 	%f37, [%r7+-304];
	add.f32 	%f38, %f36, %f37;
	mul.f32 	%f39, %f38, 0f3E800000;
	st.global.f32 	[%rd1], %f39;
	bar.sync 	0;
	bar.sync 	0;
	ld.global.f32 	%f40, [%rd1];
	st.shared.f32 	[%r7+4], %f40;
	@%p1 bra 	$L__BB1_30;
	@%p3 bra 	$L__BB1_31;
	ld.global.f32 	%f41, [%rd2];
	st.shared.f32 	[%r5+612], %f41;
	bra.uni 	$L__BB1_31;
$L__BB1_30:
	ld.global.f32 	%f42, [%rd3];
	st.shared.f32 	[%r6], %f42;
$L__BB1_31:
	@%p2 bra 	$L__BB1_34;
	@%p4 bra 	$L__BB1_35;
	ld.global.f32 	%f43, [%rd4];
	st.shared.f32 	[%r9], %f43;
	bra.uni 	$L__BB1_35;
$L__BB1_34:
	ld.global.f32 	%f44, [%rd5];
	st.shared.f32 	[%r9+-23408], %f44;
$L__BB1_35:
	bar.sync 	0;
	ld.shared.f32 	%f45, [%r7+8];
	ld.shared.f32 	%f46, [%r7];
	add.f32 	%f47, %f45, %f46;
	ld.shared.f32 	%f48, [%r7+312];
	add.f32 	%f49, %f47, %f48;
	ld.shared.f32 	%f50, [%r7+-304];
	add.f32 	%f51, %f49, %f50;
	mul.f32 	%f52, %f51, 0f3E800000;
	st.global.f32 	[%rd1], %f52;
	bar.sync 	0;
	bar.sync 	0;
	add.s32 	%r42, %r42, 4;
	setp.ne.s32 	%p19, %r42, 0;
	@%p19 bra 	$L__BB1_3;
$L__BB1_36:
	setp.eq.s32 	%p20, %r10, 0;
	@%p20 bra 	$L__BB1_47;
	setp.eq.s32 	%p21, %r4, %r8;
	setp.ne.s32 	%p22, %r2, 74;
	setp.eq.s32 	%p23, %r3, %r8;
	setp.ne.s32 	%p24, %r1, 74;
	or.pred  	%p5, %p24, %p23;
	or.pred  	%p6, %p22, %p21;
	neg.s32 	%r43, %r10;
$L__BB1_38:
	.pragma "nounroll";
	ld.global.f32 	%f53, [%rd1];
	st.shared.f32 	[%r7+4], %f53;
	@%p1 bra 	$L__BB1_41;
	@%p5 bra 	$L__BB1_42;
	ld.global.f32 	%f54, [%rd2];
	st.shared.f32 	[%r5+612], %f54;
	bra.uni 	$L__BB1_42;
$L__BB1_41:
	ld.global.f32 	%f55, [%rd3];
	st.shared.f32 	[%r6], %f55;
$L__BB1_42:
	@%p2 bra 	$L__BB1_45;
	@%p6 bra 	$L__BB1_46;
	ld.global.f32 	%f56, [%rd4];
	st.shared.f32 	[%r9], %f56;
	bra.uni 	$L__BB1_46;
$L__BB1_45:
	ld.global.f32 	%f57, [%rd5];
	st.shared.f32 	[%r9+-23408], %f57;
$L__BB1_46:
	bar.sync 	0;
	ld.shared.f32 	%f58, [%r7+8];
	ld.shared.f32 	%f59, [%r7];
	add.f32 	%f60, %f58, %f59;
	ld.shared.f32 	%f61, [%r7+312];
	add.f32 	%f62, %f60, %f61;
	ld.shared.f32 	%f63, [%r7+-304];
	add.f32 	%f64, %f62, %f63;
	mul.f32 	%f65, %f64, 0f3E800000;
	st.global.f32 	[%rd1], %f65;
	bar.sync 	0;
	bar.sync 	0;
	add.s32 	%r43, %r43, 1;
	setp.ne.s32 	%p25, %r43, 0;
	@%p25 bra 	$L__BB1_38;
$L__BB1_47:
	ret;

}


// ===== COMPILED SASS (sm_100) =====

	.target	sm_100

	.elftype	@"ET_EXEC"


//--------------------- .note.nv.tkinfo           --------------------------
	.section	.note.nv.tkinfo,"",@"SHT_NOTE"
	.sectionflags	@"SHF_NOTE_NV_TKINFO"
	.tkinfo
        /*0018*/ 	.word	0x00000002
        /*0030*/ 	.string	""
        /*0030*/ 	.string	"ptxas"
        /*0030*/ 	.string	"Cuda compilation tools, release 13.0, V13.0.88"
        /*0030*/ 	.string	"Build cuda_13.0.r13.0/compiler.36424714_0"
        /*0030*/ 	.string	"-arch sm_100 -m 64 "



//--------------------- .note.nv.cuinfo           --------------------------
	.section	.note.nv.cuinfo,"",@"SHT_NOTE"
	.sectionflags	@"SHF_NOTE_NV_CUINFO"
        /*0018*/ 	.short	0x0002
        /*001a*/ 	.short	0x0064
        /*001c*/ 	.short	0x0082
	.zero		2


//--------------------- .nv.info                  --------------------------
	.section	.nv.info,"",@"SHT_CUDA_INFO"
	.align	4


	//----- nvinfo : EIATTR_REGCOUNT
	.align		4
        /*0000*/ 	.byte	0x04, 0x2f
        /*0002*/ 	.short	(.L_1 - .L_0)
	.align		4
.L_0:
        /*0004*/ 	.word	index@(_Z18updateTemperaturesPfS_i)
        /*0008*/ 	.word	0x00000012


	//----- nvinfo : EIATTR_FRAME_SIZE
	.align		4
.L_1:
        /*000c*/ 	.byte	0x04, 0x11
        /*000e*/ 	.short	(.L_3 - .L_2)
	.align		4
.L_2:
        /*0010*/ 	.word	index@(_Z18updateTemperaturesPfS_i)
        /*0014*/ 	.word	0x00000000


	//----- nvinfo : EIATTR_REGCOUNT
	.align		4
.L_3:
        /*0018*/ 	.byte	0x04, 0x2f
        /*001a*/ 	.short	(.L_5 - .L_4)
	.align		4
.L_4:
        /*001c*/ 	.word	index@(_Z27updateTemperaturesOptimizedPfjj)
        /*0020*/ 	.word	0x0000001b


	//----- nvinfo : EIATTR_FRAME_SIZE
	.align		4
.L_5:
        /*0024*/ 	.byte	0x04, 0x11
        /*0026*/ 	.short	(.L_7 - .L_6)
	.align		4
.L_6:
        /*0028*/ 	.word	index@(_Z27updateTemperaturesOptimizedPfjj)
        /*002c*/ 	.word	0x00000000


	//----- nvinfo : EIATTR_MIN_STACK_SIZE
	.align		4
.L_7:
        /*0030*/ 	.byte	0x04, 0x12
        /*0032*/ 	.short	(.L_9 - .L_8)
	.align		4
.L_8:
        /*0034*/ 	.word	index@(_Z27updateTemperaturesOptimizedPfjj)
        /*0038*/ 	.word	0x00000000


	//----- nvinfo : EIATTR_MIN_STACK_SIZE
	.align		4
.L_9:
        /*003c*/ 	.byte	0x04, 0x12
        /*003e*/ 	.short	(.L_11 - .L_10)
	.align		4
.L_10:
        /*0040*/ 	.word	index@(_Z18updateTemperaturesPfS_i)
        /*0044*/ 	.word	0x00000000
.L_11:


//--------------------- .nv.compat                --------------------------
	.section	.nv.compat,"",@"SHT_CUDA_COMPAT_INFO"
	.align	4
        /*0000*/ 	.byte	0x02, 0x09, 0x00, 0x00, 0x02, 0x02, 0x01, 0x00, 0x02, 0x05, 0x05, 0x00, 0x03, 0x07, 0x01, 0x01
        /*0010*/ 	.byte	0x02, 0x03, 0x00, 0x00, 0x02, 0x06, 0x01, 0x00, 0x04, 0x0b, 0x08, 0x00, 0x09, 0x00, 0x00, 0x00
        /*0020*/ 	.byte	0x00, 0x00, 0x00, 0x00


//--------------------- .nv.info._Z27updateTemperaturesOptimizedPfjj --------------------------
	.section	.nv.info._Z27updateTemperaturesOptimizedPfjj,"",@"SHT_CUDA_INFO"
	.sectionflags	@""
	.align	4


	//----- nvinfo : EIATTR_CUDA_API_VERSION
	.align		4
        /*0000*/ 	.byte	0x04, 0x37
        /*0002*/ 	.short	(.L_13 - .L_12)
.L_12:
        /*0004*/ 	.word	0x00000082


	//----- nvinfo : EIATTR_KPARAM_INFO
	.align		4
.L_13:
        /*0008*/ 	.byte	0x04, 0x17
        /*000a*/ 	.short	(.L_15 - .L_14)
.L_14:
        /*000c*/ 	.word	0x00000000
        /*0010*/ 	.short	0x0002
        /*0012*/ 	.short	0x000c
        /*0014*/ 	.byte	0x00, 0xf0, 0x11, 0x00


	//----- nvinfo : EIATTR_KPARAM_INFO
	.align		4
.L_15:
        /*0018*/ 	.byte	0x04, 0x17
        /*001a*/ 	.short	(.L_17 - .L_16)
.L_16:
        /*001c*/ 	.word	0x00000000
        /*0020*/ 	.short	0x0001
        /*0022*/ 	.short	0x0008
        /*0024*/ 	.byte	0x00, 0xf0, 0x11, 0x00


	//----- nvinfo : EIATTR_KPARAM_INFO
	.align		4
.L_17:
        /*0028*/ 	.byte	0x04, 0x17
        /*002a*/ 	.short	(.L_19 - .L_18)
.L_18:
        /*002c*/ 	.word	0x00000000
        /*0030*/ 	.short	0x0000
        /*0032*/ 	.short	0x0000
        /*0034*/ 	.byte	0x00, 0xf5, 0x21, 0x00


	//----- nvinfo : EIATTR_SPARSE_MMA_MASK
	.align		4
.L_19:
        /*0038*/ 	.byte	0x03, 0x50
        /*003a*/ 	.short	0x0000


	//----- nvinfo : EIATTR_MAXREG_COUNT
	.align		4
        /*003c*/ 	.byte	0x03, 0x1b
        /*003e*/ 	.short	0x00ff


	//----- nvinfo : EIATTR_NUM_BARRIERS
	.align		4
        /*0040*/ 	.byte	0x02, 0x4c
        /*0042*/ 	.byte	0x01
	.zero		1


	//----- nvinfo : EIATTR_MERCURY_ISA_VERSION
	.align		4
        /*0044*/ 	.byte	0x03, 0x5f
        /*0046*/ 	.short	0x0101


	//----- nvinfo : EIATTR_VRC_CTA_INIT_COUNT
	.align		4
        /*0048*/ 	.byte	0x02, 0x4a
	.zero		1
	.zero		1


	//----- nvinfo : EIATTR_EXIT_INSTR_OFFSETS
	.align		4
        /*004c*/ 	.byte	0x04, 0x1c
        /*004e*/ 	.short	(.L_21 - .L_20)


	//   ....[0]....
.L_20:
        /*0050*/ 	.word	0x00000030


	//   ....[1]....
        /*0054*/ 	.word	0x00000b20


	//   ....[2]....
        /*0058*/ 	.word	0x00000db0


	//----- nvinfo : EIATTR_CRS_STACK_SIZE
	.align		4
.L_21:
        /*005c*/ 	.byte	0x04, 0x1e
        /*005e*/ 	.short	(.L_23 - .L_22)
.L_22:
        /*0060*/ 	.word	0x00000000


	//----- nvinfo : EIATTR_CBANK_PARAM_SIZE
	.align		4
.L_23:
        /*0064*/ 	.byte	0x03, 0x19
        /*0066*/ 	.short	0x0010


	//----- nvinfo : EIATTR_PARAM_CBANK
	.align		4
        /*0068*/ 	.byte	0x04, 0x0a
        /*006a*/ 	.short	(.L_25 - .L_24)
	.align		4
.L_24:
        /*006c*/ 	.word	index@(.nv.constant0._Z27updateTemperaturesOptimizedPfjj)
        /*0070*/ 	.short	0x0380
        /*0072*/ 	.short	0x0010


	//----- nvinfo : EIATTR_SW_WAR
	.align		4
.L_25:
        /*0074*/ 	.byte	0x04, 0x36
        /*0076*/ 	.short	(.L_27 - .L_26)
.L_26:
        /*0078*/ 	.word	0x00000008
.L_27:


//--------------------- .nv.info._Z18updateTemperaturesPfS_i --------------------------
	.section	.nv.info._Z18updateTemperaturesPfS_i,"",@"SHT_CUDA_INFO"
	.sectionflags	@""
	.align	4


	//----- nvinfo : EIATTR_CUDA_API_VERSION
	.align		4
        /*0000*/ 	.byte	0x04, 0x37
        /*0002*/ 	.short	(.L_29 - .L_28)
.L_28:
        /*0004*/ 	.word	0x00000082


	//----- nvinfo : EIATTR_KPARAM_INFO
	.align		4
.L_29:
        /*0008*/ 	.byte	0x04, 0x17
        /*000a*/ 	.short	(.L_31 - .L_30)
.L_30:
        /*000c*/ 	.word	0x00000000
        /*0010*/ 	.short	0x0002
        /*0012*/ 	.short	0x0010
        /*0014*/ 	.byte	0x00, 0xf0, 0x11, 0x00


	//----- nvinfo : EIATTR_KPARAM_INFO
	.align		4
.L_31:
        /*0018*/ 	.byte	0x04, 0x17
        /*001a*/ 	.short	(.L_33 - .L_32)
.L_32:
        /*001c*/ 	.word	0x00000000
        /*0020*/ 	.short	0x0001
        /*0022*/ 	.short	0x0008
        /*0024*/ 	.byte	0x00, 0xf5, 0x21, 0x00


	//----- nvinfo : EIATTR_KPARAM_INFO
	.align		4
.L_33:
        /*0028*/ 	.byte	0x04, 0x17
        /*002a*/ 	.short	(.L_35 - .L_34)
.L_34:
        /*002c*/ 	.word	0x00000000
        /*0030*/ 	.short	0x0000
        /*0032*/ 	.short	0x0000
        /*0034*/ 	.byte	0x00, 0xf5, 0x21, 0x00


	//----- nvinfo : EIATTR_SPARSE_MMA_MASK
	.align		4
.L_35:
        /*0038*/ 	.byte	0x03, 0x50
        /*003a*/ 	.short	0x0000


	//----- nvinfo : EIATTR_MAXREG_COUNT
	.align		4
        /*003c*/ 	.byte	0x03, 0x1b
        /*003e*/ 	.short	0x00ff


	//----- nvinfo : EIATTR_MERCURY_ISA_VERSION
	.align		4
        /*0040*/ 	.byte	0x03, 0x5f
        /*0042*/ 	.short	0x0101


	//----- nvinfo : EIATTR_VRC_CTA_INIT_COUNT
	.align		4
        /*0044*/ 	.byte	0x02, 0x4a
	.zero		1
	.zero		1


	//----- nvinfo : EIATTR_EXIT_INSTR_OFFSETS
	.align		4
        /*0048*/ 	.byte	0x04, 0x1c
        /*004a*/ 	.short	(.L_37 - .L_36)


	//   ....[0]....
.L_36:
        /*004c*/ 	.word	0x000000b0


	//   ....[1]....
        /*0050*/ 	.word	0x00000210


	//----- nvinfo : EIATTR_CBANK_PARAM_SIZE
	.align		4
.L_37:
        /*0054*/ 	.byte	0x03, 0x19
        /*0056*/ 	.short	0x0014


	//----- nvinfo : EIATTR_PARAM_CBANK
	.align		4
        /*0058*/ 	.byte	0x04, 0x0a
        /*005a*/ 	.short	(.L_39 - .L_38)
	.align		4
.L_38:
        /*005c*/ 	.word	index@(.nv.constant0._Z18updateTemperaturesPfS_i)
        /*0060*/ 	.short	0x0380
        /*0062*/ 	.short	0x0014


	//----- nvinfo : EIATTR_SW_WAR
	.align		4
.L_39:
        /*0064*/ 	.byte	0x04, 0x36
        /*0066*/ 	.short	(.L_41 - .L_40)
.L_40:
        /*0068*/ 	.word	0x00000008
.L_41:


//--------------------- .nv.callgraph             --------------------------
	.section	.nv.callgraph,"",@"SHT_CUDA_CALLGRAPH"
	.align	4
	.sectionentsize	8
	.align		4
        /*0000*/ 	.word	0x00000000
	.align		4
        /*0004*/ 	.word	0xffffffff
	.align		4
        /*0008*/ 	.word	0x00000000
	.align		4
        /*000c*/ 	.word	0xfffffffe
	.align		4
        /*0010*/ 	.word	0x00000000
	.align		4
        /*0014*/ 	.word	0xfffffffd
	.align		4
        /*0018*/ 	.word	0x00000000
	.align		4
        /*001c*/ 	.word	0xfffffffc


//--------------------- .text._Z27updateTemperaturesOptimizedPfjj --------------------------
	.section	.text._Z27updateTemperaturesOptimizedPfjj,"ax",@progbits
	.align	128
        .global         _Z27updateTemperaturesOptimizedPfjj
        .type           _Z27updateTemperaturesOptimizedPfjj,@function
        .size           _Z27updateTemperaturesOptimizedPfjj,(.L_x_34 - _Z27updateTemperaturesOptimizedPfjj)
        .other          _Z27updateTemperaturesOptimizedPfjj,@"STO_CUDA_ENTRY STV_DEFAULT"
_Z27updateTemperaturesOptimizedPfjj:
.text._Z27updateTemperaturesOptimizedPfjj:
[----:B------:R-:W-:Y:S01]  /*0000*/  LDC R1, c[0x0][0x37c] ;  /* 0x0000df00ff017b82 */ /* 0x000fe20000000800 */
[----:B------:R-:W0:Y:S02]  /*0010*/  LDCU UR4, c[0x0][0x38c] ;  /* 0x00007180ff0477ac */ /* 0x000e240008000800 */
[----:B0-----:R-:W-:-:S13]  /*0020*/  ISETP.NE.AND P0, PT, RZ, UR4, PT ;  /* 0x00000004ff007c0c */ /* 0x001fda000bf05270 */
[----:B------:R-:W-:Y:S05]  /*0030*/  @!P0 EXIT ;  /* 0x000000000000894d */ /* 0x000fea0003800000 */
[----:B------:R-:W0:Y:S01]  /*0040*/  S2R R0, SR_CTAID.Y ;  /* 0x0000000000007919 */ /* 0x000e220000002600 */
[----:B------:R-:W1:Y:S01]  /*0050*/  LDC R6, c[0x0][0x388] ;  /* 0x0000e200ff067b82 */ /* 0x000e620000000800 */
[----:B------:R-:W-:Y:S01]  /*0060*/  MOV R4, 0x400 ;  /* 0x0000040000047802 */ /* 0x000fe20000000f00 */
[----:B------:R-:W-:Y:S01]  /*0070*/  UISETP.GE.U32.AND UP0, UPT, UR4, 0x4, UPT ;  /* 0x000000040400788c */ /* 0x000fe2000bf06070 */
[----:B------:R-:W2:Y:S01]  /*0080*/  S2R R13, SR_TID.Y ;  /* 0x00000000000d7919 */ /* 0x000ea20000002200 */
[----:B------:R-:W3:Y:S01]  /*0090*/  LDCU.64 UR6, c[0x0][0x358] ;  /* 0x00006b00ff0677ac */ /* 0x000ee20008000a00 */
[----:B------:R-:W4:Y:S03]  /*00a0*/  S2R R12, SR_CTAID.X ;  /* 0x00000000000c7919 */ /* 0x000f260000002500 */
[----:B------:R-:W5:Y:S01]  /*00b0*/  LDC.64 R10, c[0x0][0x380] ;  /* 0x0000e000ff0a7b82 */ /* 0x000f620000000a00 */
[----:B------:R-:W-:Y:S01]  /*00c0*/  ULOP3.LUT UR5, UR4, 0x3, URZ, 0xc0, !UPT ;  /* 0x0000000304057892 */ /* 0x000fe2000f8ec0ff */
[----:B------:R-:W3:Y:S01]  /*00d0*/  S2R R15, SR_TID.X ;  /* 0x00000000000f7919 */ /* 0x000ee20000002100 */
[----:B------:R-:W3:Y:S01]  /*00e0*/  S2R R7, SR_CgaCtaId ;  /* 0x0000000000077919 */ /* 0x000ee20000008800 */
[C---:B-1----:R-:W-:Y:S01]  /*00f0*/  IADD3 R8, PT, PT, -R6.reuse, RZ, RZ ;  /* 0x000000ff06087210 */ /* 0x042fe20007ffe1ff */
[----:B------:R-:W-:-:S05]  /*0100*/  IMAD.HI.U32 R17, R6, 0x1b4e81b5, RZ ;  /* 0x1b4e81b506117827 */ /* 0x000fca00078e00ff */
[----:B------:R-:W-:Y:S02]  /*0110*/  LEA.HI R17, R17, 0xffffffff, RZ, 0x1d ;  /* 0xffffffff11117811 */ /* 0x000fe400078fe8ff */
[C---:B0-----:R-:W-:Y:S01]  /*0120*/  ISETP.NE.AND P1, PT, R0.reuse, RZ, PT ;  /* 0x000000ff0000720c */ /* 0x041fe20003f25270 */
[----:B--2---:R-:W-:-:S03]  /*0130*/  IMAD R3, R0, 0x4b, R13 ;  /* 0x0000004b00037824 */ /* 0x004fc600078e020d */
[----:B------:R-:W-:Y:S01]  /*0140*/  ISETP.EQ.AND P1, PT, R13, RZ, P1 ;  /* 0x000000ff0d00720c */ /* 0x000fe20000f22270 */
[----:B------:R-:W-:Y:S01]  /*0150*/  IMAD R5, R3, R6, R6 ;  /* 0x0000000603057224 */ /* 0x000fe200078e0206 */
[C---:B----4-:R-:W-:Y:S01]  /*0160*/  ISETP.NE.AND P0, PT, R12.reuse, RZ, PT ;  /* 0x000000ff0c00720c */ /* 0x050fe20003f05270 */
[----:B---3--:R-:W-:-:S03]  /*0170*/  IMAD R2, R12, 0x4b, R15 ;  /* 0x0000004b0c027824 */ /* 0x008fc600078e020f */
[----:B------:R-:W-:Y:S02]  /*0180*/  LEA R5, R8, R5, 0x1 ;  /* 0x0000000508057211 */ /* 0x000fe400078e08ff */
[----:B------:R-:W-:Y:S01]  /*0190*/  ISETP.EQ.AND P0, PT, R15, RZ, P0 ;  /* 0x000000ff0f00720c */ /* 0x000fe20000702270 */
[----:B------:R-:W-:Y:S01]  /*01a0*/  IMAD R3, R3, R6, R2 ;  /* 0x0000000603037224 */ /* 0x000fe200078e0202 */
[----:B------:R-:W-:Y:S02]  /*01b0*/  LEA R16, R7, R4, 0x18 ;  /* 0x0000000407107211 */ /* 0x000fe400078ec0ff */
[----:B------:R-:W-:Y:S01]  /*01c0*/  IADD3 R21, PT, PT, R2, R5, RZ ;  /* 0x0000000502157210 */ /* 0x000fe20007ffe0ff */
[C---:B-----5:R-:W-:Y:S01]  /*01d0*/  IMAD.WIDE R8, R3.reuse, 0x4, R10 ;  /* 0x0000000403087825 */ /* 0x060fe200078e020a */
[C---:B------:R-:W-:Y:S02]  /*01e0*/  IADD3 R7, PT, PT, R3.reuse, 0x1, RZ ;  /* 0x0000000103077810 */ /* 0x040fe40007ffe0ff */
[----:B------:R-:W-:Y:S01]  /*01f0*/  IADD3 R5, PT, PT, R3, -0x1, RZ ;  /* 0xffffffff03057810 */ /* 0x000fe20007ffe0ff */
[----:B------:R-:W-:Y:S01]  /*0200*/  IMAD R14, R13, 0x134, R16 ;  /* 0x000001340d0e7824 */ /* 0x000fe200078e0210 */
[----:B------:R-:W-:Y:S01]  /*0210*/  IADD3 R19, PT, PT, R3, R6, RZ ;  /* 0x0000000603137210 */ /* 0x000fe20007ffe0ff */
[----:B------:R-:W-:Y:S01]  /*0220*/  IMAD.WIDE.U32 R6, R7, 0x4, R10 ;  /* 0x0000000407067825 */ /* 0x000fe200078e000a */
[----:B------:R-:W-:-:S02]  /*0230*/  LEA R16, R15, R16, 0x2 ;  /* 0x000000100f107211 */ /* 0x000fc400078e10ff */
[----:B------:R-:W-:Y:S01]  /*0240*/  LEA R18, R15, R14, 0x2 ;  /* 0x0000000e0f127211 */ /* 0x000fe200078e10ff */
[----:B------:R-:W-:-:S04]  /*0250*/  IMAD.WIDE.U32 R4, R5, 0x4, R10 ;  /* 0x0000000405047825 */ /* 0x000fc800078e000a */
[----:B------:R-:W-:-:S04]  /*0260*/  IMAD.WIDE.U32 R2, R19, 0x4, R10 ;  /* 0x0000000413027825 */ /* 0x000fc800078e000a */
[----:B------:R-:W-:Y:S01]  /*0270*/  IMAD.WIDE.U32 R10, R21, 0x4, R10 ;  /* 0x00000004150a7825 */ /* 0x000fe200078e000a */
[----:B------:R-:W-:Y:S06]  /*0280*/  BRA.U !UP0, `(.L_x_0) ;  /* 0x0000000908207547 */ /* 0x000fec000b800000 */
[-C--:B------:R-:W-:Y:S01]  /*0290*/  ISETP.NE.AND P2, PT, R12, R17.reuse, PT ;  /* 0x000000110c00720c */ /* 0x080fe20003f45270 */
[----:B------:R-:W-:Y:S01]  /*02a0*/  ULOP3.LUT UR4, UR4, 0xfffffffc, URZ, 0xc0, !UPT ;  /* 0xfffffffc04047892 */ /* 0x000fe2000f8ec0ff */
[----:B------:R-:W-:Y:S02]  /*02b0*/  ISETP.NE.AND P3, PT, R0, R17, PT ;  /* 0x000000110000720c */ /* 0x000fe40003f65270 */
[----:B------:R-:W-:Y:S01]  /*02c0*/  ISETP.NE.OR P2, PT, R15, 0x4a, !P2 ;  /* 0x0000004a0f00780c */ /* 0x000fe20005745670 */
[----:B------:R-:W-:Y:S01]  /*02d0*/  UIADD3 UR4, UPT, UPT, -UR4, URZ, URZ ;  /* 0x000000ff04047290 */ /* 0x000fe2000fffe1ff */
[----:B------:R-:W-:-:S13]  /*02e0*/  ISETP.NE.OR P3, PT, R13, 0x4a, !P3 ;  /* 0x0000004a0d00780c */ /* 0x000fda0005f65670 */
.L_x_24:
[----:B0-----:R-:W2:Y:S04]  /*02f0*/  LDG.E R19, desc[UR6][R8.64] ;  /* 0x0000000608137981 */ /* 0x001ea8000c1e1900 */
[----:B------:R-:W3:Y:S01]  /*0300*/  @P0 LDG.E R21, desc[UR6][R4.64] ;  /* 0x0000000604150981 */ /* 0x000ee2000c1e1900 */
[----:B------:R-:W-:Y:S03]  /*0310*/  BSSY.RECONVERGENT B0, `(.L_x_1) ;  /* 0x0000007000007945 */ /* 0x000fe60003800200 */
[----:B--2---:R0:W-:Y:S04]  /*0320*/  STS [R18+0x138], R19 ;  /* 0x0001381312007388 */ /* 0x0041e80000000800 */
[----:B---3--:R0:W-:Y:S01]  /*0330*/  @P0 STS [R14+0x134], R21 ;  /* 0x000134150e000388 */ /* 0x0081e20000000800 */
[----:B------:R-:W-:Y:S05]  /*0340*/  @P0 BRA `(.L_x_2) ;  /* 0x00000000000c0947 */ /* 0x000fea0003800000 */
[----:B------:R-:W-:Y:S05]  /*0350*/  @P2 BRA `(.L_x_2) ;  /* 0x0000000000082947 */ /* 0x000fea0003800000 */
[----:B0-----:R-:W2:Y:S04]  /*0360*/  LDG.E R19, desc[UR6][R6.64] ;  /* 0x0000000606137981 */ /* 0x001ea8000c1e1900 */
[----:B--2---:R1:W-:Y:S02]  /*0370*/  STS [R14+0x264], R19 ;  /* 0x000264130e007388 */ /* 0x0043e40000000800 */
.L_x_2:
[----:B------:R-:W-:Y:S05]  /*0380*/  BSYNC.RECONVERGENT B0 ;  /* 0x0000000000007941 */ /* 0x000fea0003800200 */
.L_x_1:
[----:B------:R-:W-:Y:S04]  /*0390*/  BSSY.RECONVERGENT B0, `(.L_x_3) ;  /* 0x0000008000007945 */ /* 0x000fe80003800200 */
[----:B------:R-:W-:Y:S05]  /*03a0*/  @!P1 BRA `(.L_x_4) ;  /* 0x00000000000c9947 */ /* 0x000fea0003800000 */
[----:B01----:R-:W2:Y:S04]  /*03b0*/  LDG.E R19, desc[UR6][R10.64] ;  /* 0x000000060a137981 */ /* 0x003ea8000c1e1900 */
[----:B--2---:R0:W-:Y:S01]  /*03c0*/  STS [R16+0x4], R19 ;  /* 0x0000041310007388 */ /* 0x0041e20000000800 */
[----:B------:R-:W-:Y:S05]  /*03d0*/  BRA `(.L_x_5) ;  /* 0x00000000000c7947 */ /* 0x000fea0003800000 */
.L_x_4:
[----:B------:R-:W-:Y:S05]  /*03e0*/  @P3 BRA `(.L_x_5) ;  /* 0x0000000000083947 */ /* 0x000fea0003800000 */
[----:B01----:R-:W2:Y:S04]  /*03f0*/  LDG.E R19, desc[UR6][R2.64] ;  /* 0x0000000602137981 */ /* 0x003ea8000c1e1900 */
[----:B--2---:R2:W-:Y:S02]  /*0400*/  STS [R16+0x5b74], R19 ;  /* 0x005b741310007388 */ /* 0x0045e40000000800 */
.L_x_5:
[----:B------:R-:W-:Y:S05]  /*0410*/  BSYNC.RECONVERGENT B0 ;  /* 0x0000000000007941 */ /* 0x000fea0003800200 */
.L_x_3:
[----:B------:R-:W-:Y:S06]  /*0420*/  BAR.SYNC.DEFER_BLOCKING 0x0 ;  /* 0x0000000000007b1d */ /* 0x000fec0000010000 */
[----:B012---:R-:W-:Y:S04]  /*0430*/  LDS R19, [R18+0x13c] ;  /* 0x00013c0012137984 */ /* 0x007fe80000000800 */
[----:B------:R-:W0:Y:S04]  /*0440*/  LDS R20, [R18+0x134] ;  /* 0x0001340012147984 */ /* 0x000e280000000800 */
[----:B------:R-:W1:Y:S04]  /*0450*/  LDS R22, [R18+0x26c] ;  /* 0x00026c0012167984 */ /* 0x000e680000000800 */
[----:B------:R-:W2:Y:S01]  /*0460*/  LDS R24, [R18+0x4] ;  /* 0x0000040012187984 */ /* 0x000ea20000000800 */
[----:B0-----:R-:W-:-:S04]  /*0470*/  FADD R19, R19, R20 ;  /* 0x0000001413137221 */ /* 0x001fc80000000000 */
[----:B-1----:R-:W-:-:S04]  /*0480*/  FADD R19, R19, R22 ;  /* 0x0000001613137221 */ /* 0x002fc80000000000 */
[----:B--2---:R-:W-:-:S04]  /*0490*/  FADD R19, R19, R24 ;  /* 0x0000001813137221 */ /* 0x004fc80000000000 */
[----:B------:R-:W-:-:S05]  /*04a0*/  FMUL R19, R19, 0.25 ;  /* 0x3e80000013137820 */ /* 0x000fca0000400000 */
[----:B------:R0:W-:Y:S01]  /*04b0*/  STG.E desc[UR6][R8.64], R19 ;  /* 0x0000001308007986 */ /* 0x0001e2000c101906 */
[----:B------:R-:W-:Y:S08]  /*04c0*/  BAR.SYNC.DEFER_BLOCKING 0x0 ;  /* 0x0000000000007b1d */ /* 0x000ff00000010000 */
[----:B------:R-:W-:Y:S06]  /*04d0*/  BAR.SYNC.DEFER_BLOCKING 0x0 ;  /* 0x0000000000007b1d */ /* 0x000fec0000010000 */
[----:B------:R-:W2:Y:S01]  /*04e0*/  LDG.E R21, desc[UR6][R8.64] ;  /* 0x0000000608157981 */ /* 0x000ea2000c1e1900 */
[----:B------:R-:W-:Y:S03]  /*04f0*/  BSSY.RECONVERGENT B0, `(.L_x_6) ;  /* 0x0000009000007945 */ /* 0x000fe60003800200 */
[----:B--2---:R0:W-:Y:S01]  /*0500*/  STS [R18+0x138], R21 ;  /* 0x0001381512007388 */ /* 0x0041e20000000800 */
[----:B------:R-:W-:Y:S05]  /*0510*/  @P0 BRA `(.L_x_7) ;  /* 0x0000000000100947 */ /* 0x000fea0003800000 */
[----:B------:R-:W-:Y:S05]  /*0520*/  @P2 BRA `(.L_x_8) ;  /* 0x0000000000142947 */ /* 0x000fea0003800000 */
[----:B0-----:R-:W2:Y:S04]  /*0530*/  LDG.E R19, desc[UR6][R6.64] ;  /* 0x0000000606137981 */ /* 0x001ea8000c1e1900 */
[----:B--2---:R1:W-:Y:S01]  /*0540*/  STS [R14+0x264], R19 ;  /* 0x000264130e007388 */ /* 0x0043e20000000800 */
[----:B------:R-:W-:Y:S05]  /*0550*/  BRA `(.L_x_8) ;  /* 0x0000000000087947 */ /* 0x000fea0003800000 */
.L_x_7:
[----:B0-----:R-:W2:Y:S04]  /*0560*/  LDG.E R19, desc[UR6][R4.64] ;  /* 0x0000000604137981 */ /* 0x001ea8000c1e1900 */
[----:B--2---:R0:W-:Y:S02]  /*0570*/  STS [R14+0x134], R19 ;  /* 0x000134130e007388 */ /* 0x0041e40000000800 */
.L_x_8:
[----:B------:R-:W-:Y:S05]  /*0580*/  BSYNC.RECONVERGENT B0 ;  /* 0x0000000000007941 */ /* 0x000fea0003800200 */
.L_x_6:
[----:B------:R-:W-:Y:S04]  /*0590*/  BSSY.RECONVERGENT B0, `(.L_x_9) ;  /* 0x0000008000007945 */ /* 0x000fe80003800200 */
[----:B------:R-:W-:Y:S05]  /*05a0*/  @P1 BRA `(.L_x_10) ;  /* 0x0000000000101947 */ /* 0x000fea0003800000 */
[----:B------:R-:W-:Y:S05]  /*05b0*/  @P3 BRA `(.L_x_11) ;  /* 0x0000000000143947 */ /* 0x000fea0003800000 */
[----:B01----:R-:W2:Y:S04]  /*05c0*/  LDG.E R19, desc[UR6][R2.64] ;  /* 0x0000000602137981 */ /* 0x003ea8000c1e1900 */
[----:B--2---:R2:W-:Y:S01]  /*05d0*/  STS [R16+0x5b74], R19 ;  /* 0x005b741310007388 */ /* 0x0045e20000000800 */
[----:B------:R-:W-:Y:S05]  /*05e0*/  BRA `(.L_x_11) ;  /* 0x0000000000087947 */ /* 0x000fea0003800000 */
.L_x_10:
[----:B01----:R-:W2:Y:S04]  /*05f0*/  LDG.E R19, desc[UR6][R10.64] ;  /* 0x000000060a137981 */ /* 0x003ea8000c1e1900 */
[----:B--2---:R3:W-:Y:S02]  /*0600*/  STS [R16+0x4], R19 ;  /* 0x0000041310007388 */ /* 0x0047e40000000800 */
.L_x_11:
[----:B------:R-:W-:Y:S05]  /*0610*/  BSYNC.RECONVERGENT B0 ;  /* 0x0000000000007941 */ /* 0x000fea0003800200 */
.L_x_9:
[----:B------:R-:W-:Y:S06]  /*0620*/  BAR.SYNC.DEFER_BLOCKING 0x0 ;  /* 0x0000000000007b1d */ /* 0x000fec0000010000 */
[----:B0123--:R-:W-:Y:S04]  /*0630*/  LDS R19, [R18+0x13c] ;  /* 0x00013c0012137984 */ /* 0x00ffe80000000800 */
        /* <DEDUP_REMOVED lines=18> */
.L_x_13:
[----:B0-----:R-:W2:Y:S04]  /*0760*/  LDG.E R19, desc[UR6][R4.64] ;  /* 0x0000000604137981 */ /* 0x001ea8000c1e1900 */
[----:B--2---:R0:W-:Y:S02]  /*0770*/  STS [R14+0x134], R19 ;  /* 0x000134130e007388 */ /* 0x0041e40000000800 */
.L_x_14:
[----:B------:R-:W-:Y:S05]  /*0780*/  BSYNC.RECONVERGENT B0 ;  /* 0x0000000000007941 */ /* 0x000fea0003800200 */
.L_x_12:
[----:B------:R-:W-:Y:S04]  /*0790*/  BSSY.RECONVERGENT B0, `(.L_x_15) ;  /* 0x0000008000007945 */ /* 0x000fe80003800200 */
[----:B------:R-:W-:Y:S05]  /*07a0*/  @P1 BRA `(.L_x_16) ;  /* 0x0000000000101947 */ /* 0x000fea0003800000 */
[----:B------:R-:W-:Y:S05]  /*07b0*/  @P3 BRA `(.L_x_17) ;  /* 0x0000000000143947 */ /* 0x000fea0003800000 */
[----:B01----:R-:W2:Y:S04]  /*07c0*/  LDG.E R19, desc[UR6][R2.64] ;  /* 0x0000000602137981 */ /* 0x003ea8000c1e1900 */
[----:B--2---:R2:W-:Y:S01]  /*07d0*/  STS [R16+0x5b74], R19 ;  /* 0x005b741310007388 */ /* 0x0045e20000000800 */
[----:B------:R-:W-:Y:S05]  /*07e0*/  BRA `(.L_x_17) ;  /* 0x0000000000087947 */ /* 0x000fea0003800000 */
.L_x_16:
[----:B01----:R-:W2:Y:S04]  /*07f0*/  LDG.E R19, desc[UR6][R10.64] ;  /* 0x000000060a137981 */ /* 0x003ea8000c1e1900 */
[----:B--2---:R0:W-:Y:S02]  /*0800*/  STS [R16+0x4], R19 ;  /* 0x0000041310007388 */ /* 0x0041e40000000800 */
.L_x_17:
[----:B------:R-:W-:Y:S05]  /*0810*/  BSYNC.RECONVERGENT B0 ;  /* 0x0000000000007941 */ /* 0x000fea0003800200 */
.L_x_15:
        /* <DEDUP_REMOVED lines=20> */
.L_x_19:
[----:B0-----:R-:W2:Y:S04]  /*0960*/  LDG.E R19, desc[UR6][R4.64] ;  /* 0x0000000604137981 */ /* 0x001ea8000c1e1900 */
[----:B--2---:R0:W-:Y:S02]  /*0970*/  STS [R14+0x134], R19 ;  /* 0x000134130e007388 */ /* 0x0041e40000000800 */
.L_x_20:
[----:B------:R-:W-:Y:S05]  /*0980*/  BSYNC.RECONVERGENT B0 ;  /* 0x0000000000007941 */ /* 0x000fea0003800200 */
.L_x_18:
[----:B------:R-:W-:Y:S04]  /*0990*/  BSSY.RECONVERGENT B0, `(.L_x_21) ;  /* 0x0000008000007945 */ /* 0x000fe80003800200 */
[----:B------:R-:W-:Y:S05]  /*09a0*/  @P1 BRA `(.L_x_22) ;  /* 0x0000000000101947 */ /* 0x000fea0003800000 */
[----:B------:R-:W-:Y:S05]  /*09b0*/  @P3 BRA `(.L_x_23) ;  /* 0x0000000000143947 */ /* 0x000fea0003800000 */
[----:B01----:R-:W2:Y:S04]  /*09c0*/  LDG.E R19, desc[UR6][R2.64] ;  /* 0x0000000602137981 */ /* 0x003ea8000c1e1900 */
[----:B--2---:R2:W-:Y:S01]  /*09d0*/  STS [R16+0x5b74], R19 ;  /* 0x005b741310007388 */ /* 0x0045e20000000800 */
[----:B------:R-:W-:Y:S05]  /*09e0*/  BRA `(.L_x_23) ;  /* 0x0000000000087947 */ /* 0x000fea0003800000 */
.L_x_22:
[----:B01----:R-:W2:Y:S04]  /*09f0*/  LDG.E R19, desc[UR6][R10.64] ;  /* 0x000000060a137981 */ /* 0x003ea8000c1e1900 */
[----:B--2---:R0:W-:Y:S02]  /*0a00*/  STS [R16+0x4], R19 ;  /* 0x0000041310007388 */ /* 0x0041e40000000800 */
.L_x_23:
[----:B------:R-:W-:Y:S05]  /*0a10*/  BSYNC.RECONVERGENT B0 ;  /* 0x0000000000007941 */ /* 0x000fea0003800200 */
.L_x_21:
[----:B------:R-:W-:Y:S01]  /*0a20*/  BAR.SYNC.DEFER_BLOCKING 0x0 ;  /* 0x0000000000007b1d */ /* 0x000fe20000010000 */
[----:B------:R-:W-:-:S04]  /*0a30*/  UIADD3 UR4, UPT, UPT, UR4, 0x4, URZ ;  /* 0x0000000404047890 */ /* 0x000fc8000fffe0ff */
[----:B------:R-:W-:Y:S01]  /*0a40*/  UISETP.NE.AND UP0, UPT, UR4, URZ, UPT ;  /* 0x000000ff0400728c */ /* 0x000fe2000bf05270 */
        /* <DEDUP_REMOVED lines=11> */
[----:B------:R-:W-:Y:S05]  /*0b00*/  BRA.U UP0, `(.L_x_24) ;  /* 0xfffffff500f87547 */ /* 0x000fea000b83ffff */
.L_x_0:
[----:B------:R-:W-:-:S13]  /*0b10*/  ISETP.NE.AND P2, PT, RZ, UR5, PT ;  /* 0x00000005ff007c0c */ /* 0x000fda000bf45270 */
[----:B------:R-:W-:Y:S05]  /*0b20*/  @!P2 EXIT ;  /* 0x000000000000a94d */ /* 0x000fea0003800000 */
[-C--:B------:R-:W-:Y:S01]  /*0b30*/  ISETP.NE.AND P3, PT, R12, R17.reuse, PT ;  /* 0x000000110c00720c */ /* 0x080fe20003f65270 */
[----:B------:R-:W-:Y:S01]  /*0b40*/  UIADD3 UR4, UPT, UPT, -UR5, URZ, URZ ;  /* 0x000000ff05047290 */ /* 0x000fe2000fffe1ff */
[----:B------:R-:W-:Y:S02]  /*0b50*/  ISETP.NE.AND P2, PT, R0, R17, PT ;  /* 0x000000110000720c */ /* 0x000fe40003f45270 */
[----:B------:R-:W-:Y:S02]  /*0b60*/  ISETP.NE.OR P3, PT, R15, 0x4a, !P3 ;  /* 0x0000004a0f00780c */ /* 0x000fe40005f65670 */
[----:B------:R-:W-:-:S13]  /*0b70*/  ISETP.NE.OR P2, PT, R13, 0x4a, !P2 ;  /* 0x0000004a0d00780c */ /* 0x000fda0005745670 */
.L_x_31:
[----:B-1----:R-:W2:Y:S01]  /*0b80*/  LDG.E R13, desc[UR6][R8.64] ;  /* 0x00000006080d7981 */ /* 0x002ea2000c1e1900 */
[----:B------:R-:W-:Y:S03]  /*0b90*/  BSSY.RECONVERGENT B0, `(.L_x_25) ;  /* 0x0000009000007945 */ /* 0x000fe60003800200 */
[----:B--2---:R1:W-:Y:S01]  /*0ba0*/  STS [R18+0x138], R13 ;  /* 0x0001380d12007388 */ /* 0x0043e20000000800 */
[----:B------:R-:W-:Y:S05]  /*0bb0*/  @P0 BRA `(.L_x_26) ;  /* 0x0000000000100947 */ /* 0x000fea0003800000 */
[----:B------:R-:W-:Y:S05]  /*0bc0*/  @P3 BRA `(.L_x_27) ;  /* 0x0000000000143947 */ /* 0x000fea0003800000 */
[----:B-1----:R-:W2:Y:S04]  /*0bd0*/  LDG.E R13, desc[UR6][R6.64] ;  /* 0x00000006060d7981 */ /* 0x002ea8000c1e1900 */
[----:B--2---:R2:W-:Y:S01]  /*0be0*/  STS [R14+0x264], R13 ;  /* 0x0002640d0e007388 */ /* 0x0045e20000000800 */
[----:B------:R-:W-:Y:S05]  /*0bf0*/  BRA `(.L_x_27) ;  /* 0x0000000000087947 */ /* 0x000fea0003800000 */
.L_x_26:
[----:B-1----:R-:W2:Y:S04]  /*0c00*/  LDG.E R13, desc[UR6][R4.64] ;  /* 0x00000006040d7981 */ /* 0x002ea8000c1e1900 */
[----:B--2---:R1:W-:Y:S02]  /*0c10*/  STS [R14+0x134], R13 ;  /* 0x0001340d0e007388 */ /* 0x0043e40000000800 */
.L_x_27:
[----:B------:R-:W-:Y:S05]  /*0c20*/  BSYNC.RECONVERGENT B0 ;  /* 0x0000000000007941 */ /* 0x000fea0003800200 */
.L_x_25:
[----:B------:R-:W-:Y:S04]  /*0c30*/  BSSY.RECONVERGENT B0, `(.L_x_28) ;  /* 0x0000008000007945 */ /* 0x000fe80003800200 */
[----:B------:R-:W-:Y:S05]  /*0c40*/  @P1 BRA `(.L_x_29) ;  /* 0x0000000000101947 */ /* 0x000fea0003800000 */
[----:B------:R-:W-:Y:S05]  /*0c50*/  @P2 BRA `(.L_x_30) ;  /* 0x0000000000142947 */ /* 0x000fea0003800000 */
[----:B-12---:R-:W2:Y:S04]  /*0c60*/  LDG.E R13, desc[UR6][R2.64] ;  /* 0x00000006020d7981 */ /* 0x006ea8000c1e1900 */
[----:B--2---:R3:W-:Y:S01]  /*0c70*/  STS [R16+0x5b74], R13 ;  /* 0x005b740d10007388 */ /* 0x0047e20000000800 */
[----:B------:R-:W-:Y:S05]  /*0c80*/  BRA `(.L_x_30) ;  /* 0x0000000000087947 */ /* 0x000fea0003800000 */
.L_x_29:
[----:B-12---:R-:W2:Y:S04]  /*0c90*/  LDG.E R13, desc[UR6][R10.64] ;  /* 0x000000060a0d7981 */ /* 0x006ea8000c1e1900 */
[----:B--2---:R4:W-:Y:S02]  /*0ca0*/  STS [R16+0x4], R13 ;  /* 0x0000040d10007388 */ /* 0x0049e40000000800 */
.L_x_30:
[----:B------:R-:W-:Y:S05]  /*0cb0*/  BSYNC.RECONVERGENT B0 ;  /* 0x0000000000007941 */ /* 0x000fea0003800200 */
.L_x_28:
[----:B------:R-:W-:Y:S01]  /*0cc0*/  BAR.SYNC.DEFER_BLOCKING 0x0 ;  /* 0x0000000000007b1d */ /* 0x000fe20000010000 */
[----:B------:R-:W-:-:S04]  /*0cd0*/  UIADD3 UR4, UPT, UPT, UR4, 0x1, URZ ;  /* 0x0000000104047890 */ /* 0x000fc8000fffe0ff */
[----:B------:R-:W-:Y:S01]  /*0ce0*/  UISETP.NE.AND UP0, UPT, UR4, URZ, UPT ;  /* 0x000000ff0400728c */ /* 0x000fe2000bf05270 */
[----:B------:R-:W-:Y:S04]  /*0cf0*/  LDS R0, [R18+0x13c] ;  /* 0x00013c0012007984 */ /* 0x000fe80000000800 */
[----:B-1234-:R-:W1:Y:S04]  /*0d00*/  LDS R13, [R18+0x134] ;  /* 0x00013400120d7984 */ /* 0x01ee680000000800 */
[----:B------:R-:W2:Y:S04]  /*0d10*/  LDS R15, [R18+0x26c] ;  /* 0x00026c00120f7984 */ /* 0x000ea80000000800 */
[----:B------:R-:W3:Y:S01]  /*0d20*/  LDS R17, [R18+0x4] ;  /* 0x0000040012117984 */ /* 0x000ee20000000800 */
[----:B-1----:R-:W-:-:S04]  /*0d30*/  FADD R0, R0, R13 ;  /* 0x0000000d00007221 */ /* 0x002fc80000000000 */
[----:B--2---:R-:W-:-:S04]  /*0d40*/  FADD R0, R0, R15 ;  /* 0x0000000f00007221 */ /* 0x004fc80000000000 */
[----:B---3--:R-:W-:-:S04]  /*0d50*/  FADD R0, R0, R17 ;  /* 0x0000001100007221 */ /* 0x008fc80000000000 */
[----:B------:R-:W-:-:S05]  /*0d60*/  FMUL R13, R0, 0.25 ;  /* 0x3e800000000d7820 */ /* 0x000fca0000400000 */
[----:B------:R1:W-:Y:S01]  /*0d70*/  STG.E desc[UR6][R8.64], R13 ;  /* 0x0000000d08007986 */ /* 0x0003e2000c101906 */
[----:B------:R-:W-:Y:S08]  /*0d80*/  BAR.SYNC.DEFER_BLOCKING 0x0 ;  /* 0x0000000000007b1d */ /* 0x000ff00000010000 */
[----:B------:R-:W-:Y:S06]  /*0d90*/  BAR.SYNC.DEFER_BLOCKING 0x0 ;  /* 0x0000000000007b1d */ /* 0x000fec0000010000 */
[----:B------:R-:W-:Y:S05]  /*0da0*/  BRA.U UP0, `(.L_x_31) ;  /* 0xfffffffd00747547 */ /* 0x000fea000b83ffff */
[----:B------:R-:W-:Y:S05]  /*0db0*/  EXIT ;  /* 0x000000000000794d */ /* 0x000fea0003800000 */
.L_x_32:
[----:B------:R-:W-:-:S00]  /*0dc0*/  BRA `(.L_x_32) ;  /* 0xfffffffc00fc7947 */ /* 0x000fc0000383ffff */
[----:B------:R-:W-:-:S00]  /*0dd0*/  NOP ;  /* 0x0000000000007918 */ /* 0x000fc00000000000 */
        /* <DEDUP_REMOVED lines=10> */
.L_x_34:


//--------------------- .text._Z18updateTemperaturesPfS_i --------------------------
	.section	.text._Z18updateTemperaturesPfS_i,"ax",@progbits
	.align	128
        .global         _Z18updateTemperaturesPfS_i
        .type           _Z18updateTemperaturesPfS_i,@function
        .size           _Z18updateTemperaturesPfS_i,(.L_x_35 - _Z18updateTemperaturesPfS_i)
        .other          _Z18updateTemperaturesPfS_i,@"STO_CUDA_ENTRY STV_DEFAULT"
_Z18updateTemperaturesPfS_i:
.text._Z18updateTemperaturesPfS_i:
[----:B------:R-:W-:Y:S01]  /*0000*/  LDC R1, c[0x0][0x37c] ;  /* 0x0000df00ff017b82 */ /* 0x000fe20000000800 */
[----:B------:R-:W0:Y:S07]  /*0010*/  S2R R11, SR_TID.Y ;  /* 0x00000000000b7919 */ /* 0x000e2e0000002200 */
[----:B------:R-:W1:Y:S01]  /*0020*/  LDC R2, c[0x0][0x360] ;  /* 0x0000d800ff027b82 */ /* 0x000e620000000800 */
[----:B------:R-:W2:Y:S01]  /*0030*/  LDCU UR4, c[0x0][0x364] ;  /* 0x00006c80ff0477ac */ /* 0x000ea20008000800 */
[----:B------:R-:W3:Y:S01]  /*0040*/  S2R R5, SR_TID.X ;  /* 0x0000000000057919 */ /* 0x000ee20000002100 */
[----:B--2---:R-:W-:Y:S01]  /*0050*/  UIADD3 UR4, UPT, UPT, UR4, -0x1, URZ ;  /* 0xffffffff04047890 */ /* 0x004fe2000fffe0ff */
[----:B-1----:R-:W-:-:S05]  /*0060*/  IADD3 R0, PT, PT, R2, -0x1, RZ ;  /* 0xffffffff02007810 */ /* 0x002fca0007ffe0ff */
[----:B0-----:R-:W-:-:S04]  /*0070*/  ISETP.NE.AND P0, PT, R11, UR4, PT ;  /* 0x000000040b007c0c */ /* 0x001fc8000bf05270 */
[----:B------:R-:W-:-:S04]  /*0080*/  ISETP.EQ.OR P0, PT, R11, RZ, !P0 ;  /* 0x000000ff0b00720c */ /* 0x000fc80004702670 */
[----:B---3--:R-:W-:-:S04]  /*0090*/  ISETP.EQ.OR P0, PT, R5, RZ, P0 ;  /* 0x000000ff0500720c */ /* 0x008fc80000702670 */
[----:B------:R-:W-:-:S13]  /*00a0*/  ISETP.EQ.OR P0, PT, R5, R0, P0 ;  /* 0x000000000500720c */ /* 0x000fda0000702670 */
[----:B------:R-:W-:Y:S05]  /*00b0*/  @P0 EXIT ;  /* 0x000000000000094d */ /* 0x000fea0003800000 */
[----:B------:R-:W0:Y:S01]  /*00c0*/  LDC.64 R6, c[0x0][0x388] ;  /* 0x0000e200ff067b82 */ /* 0x000e220000000a00 */
[CC--:B------:R-:W-:Y:S01]  /*00d0*/  IMAD R0, R11.reuse, R2.reuse, R2 ;  /* 0x000000020b007224 */ /* 0x0c0fe200078e0202 */
[----:B------:R-:W1:Y:S01]  /*00e0*/  LDCU.64 UR4, c[0x0][0x358] ;  /* 0x00006b00ff0477ac */ /* 0x000e620008000a00 */
[----:B------:R-:W-:Y:S02]  /*00f0*/  IMAD R11, R11, R2, R5 ;  /* 0x000000020b0b7224 */ /* 0x000fe400078e0205 */
[----:B------:R-:W-:-:S03]  /*0100*/  IMAD R0, R2, -0x2, R0 ;  /* 0xfffffffe02007824 */ /* 0x000fc600078e0200 */
[----:B------:R-:W-:Y:S01]  /*0110*/  IADD3 R3, PT, PT, R11, R2, RZ ;  /* 0x000000020b037210 */ /* 0x000fe20007ffe0ff */
[----:B------:R-:W2:Y:S01]  /*0120*/  LDC.64 R8, c[0x0][0x380] ;  /* 0x0000e000ff087b82 */ /* 0x000ea20000000a00 */
[----:B------:R-:W-:-:S03]  /*0130*/  IADD3 R5, PT, PT, R0, R5, RZ ;  /* 0x0000000500057210 */ /* 0x000fc60007ffe0ff */
[----:B0-----:R-:W-:-:S04]  /*0140*/  IMAD.WIDE.U32 R2, R3, 0x4, R6 ;  /* 0x0000000403027825 */ /* 0x001fc800078e0006 */
[--C-:B------:R-:W-:Y:S02]  /*0150*/  IMAD.WIDE.U32 R4, R5, 0x4, R6.reuse ;  /* 0x0000000405047825 */ /* 0x100fe400078e0006 */
[----:B-1----:R-:W3:Y:S02]  /*0160*/  LDG.E R2, desc[UR4][R2.64] ;  /* 0x0000000402027981 */ /* 0x002ee4000c1e1900 */
[C---:B------:R-:W-:Y:S02]  /*0170*/  IMAD.WIDE.U32 R6, R11.reuse, 0x4, R6 ;  /* 0x000000040b067825 */ /* 0x040fe400078e0006 */
[----:B------:R-:W3:Y:S04]  /*0180*/  LDG.E R5, desc[UR4][R4.64] ;  /* 0x0000000404057981 */ /* 0x000ee8000c1e1900 */
[----:B------:R-:W4:Y:S04]  /*0190*/  LDG.E R13, desc[UR4][R6.64+-0x4] ;  /* 0xfffffc04060d7981 */ /* 0x000f28000c1e1900 */
[----:B------:R-:W5:Y:S01]  /*01a0*/  LDG.E R15, desc[UR4][R6.64+0x4] ;  /* 0x00000404060f7981 */ /* 0x000f62000c1e1900 */
[----:B--2---:R-:W-:-:S04]  /*01b0*/  IMAD.WIDE.U32 R8, R11, 0x4, R8 ;  /* 0x000000040b087825 */ /* 0x004fc800078e0008 */
[----:B---3--:R-:W-:-:S04]  /*01c0*/  FADD R0, R2, R5 ;  /* 0x0000000502007221 */ /* 0x008fc80000000000 */
[----:B----4-:R-:W-:-:S04]  /*01d0*/  FADD R0, R0, R13 ;  /* 0x0000000d00007221 */ /* 0x010fc80000000000 */
[----:B-----5:R-:W-:-:S04]  /*01e0*/  FADD R0, R0, R15 ;  /* 0x0000000f00007221 */ /* 0x020fc80000000000 */
[----:B------:R-:W-:-:S05]  /*01f0*/  FMUL R11, R0, 0.25 ;  /* 0x3e800000000b7820 */ /* 0x000fca0000400000 */
[----:B------:R-:W-:Y:S01]  /*0200*/  STG.E desc[UR4][R8.64], R11 ;  /* 0x0000000b08007986 */ /* 0x000fe2000c101904 */
[----:B------:R-:W-:Y:S05]  /*0210*/  EXIT ;  /* 0x000000000000794d */ /* 0x000fea0003800000 */
.L_x_33:
        /* <DEDUP_REMOVED lines=14> */
.L_x_35:


//--------------------- .nv.shared._Z27updateTemperaturesOptimizedPfjj --------------------------
	.section	.nv.shared._Z27updateTemperaturesOptimizedPfjj,"aw",@nobits
	.sectionflags	@""
	.align	4
.nv.shared._Z27updateTemperaturesOptimizedPfjj:
	.zero		24740


//--------------------- .nv.shared.reserved.0     --------------------------
	.section	.nv.shared.reserved.0,"aw",@nobits
	.weak		__nv_reservedSMEM_offset_0_alias
	.size		__nv_reservedSMEM_offset_0_alias, 0, 64
	.other		__nv_reservedSMEM_offset_0_alias,@"STO_CUDA_RESERVED_SHARED STV_DEFAULT"
__nv_reservedSMEM_offset_0_alias:
	.zero		0
	.zero		64


//--------------------- .nv.constant0._Z27updateTemperaturesOptimizedPfjj --------------------------
	.section	.nv.constant0._Z27updateTemperaturesOptimizedPfjj,"a",@progbits
	.sectionflags	@""
	.align	4
.nv.constant0._Z27updateTemperaturesOptimizedPfjj:
	.zero		912


//--------------------- .nv.constant0._Z18updateTemperaturesPfS_i --------------------------
	.section	.nv.constant0._Z18updateTemperaturesPfS_i,"a",@progbits
	.sectionflags	@""
	.align	4
.nv.constant0._Z18updateTemperaturesPfS_i:
	.zero		916


//--------------------- SYMBOLS --------------------------

	.type		.nv.reservedSmem.offset0,@object
	.size		.nv.reservedSmem.offset0,0x4
	.type		.nv.reservedSmem.cap,@object
	.size		.nv.reservedSmem.cap,0x4
